	.headerflags	@"EF_CUDA_TEXMODE_UNIFIED EF_CUDA_64BIT_ADDRESS EF_CUDA_ACCELERATORS EF_CUDA_SM90 EF_CUDA_VIRTUAL_SM(EF_CUDA_SM90)"
	.elftype	@"ET_EXEC"


//--------------------- .nv.info                  --------------------------
	.section	.nv.info,"",@"SHT_CUDA_INFO"
	.align	4


	//----- nvinfo : EIATTR_REGCOUNT
	.align		4
        /*0000*/ 	.byte	0x04, 0x2f
        /*0002*/ 	.short	(.L_1 - .L_0)
	.align		4
.L_0:
        /*0004*/ 	.word	index@(triton_poi_fused_add_convolution_mul_neg_threshold_20)
        /*0008*/ 	.word	0x00000012


	//----- nvinfo : EIATTR_MIN_STACK_SIZE
	.align		4
.L_1:
        /*000c*/ 	.byte	0x04, 0x12
        /*000e*/ 	.short	(.L_3 - .L_2)
	.align		4
.L_2:
        /*0010*/ 	.word	index@(triton_poi_fused_add_convolution_mul_neg_threshold_20)
        /*0014*/ 	.word	0x00000000


	//----- nvinfo : EIATTR_FRAME_SIZE
	.align		4
.L_3:
        /*0018*/ 	.byte	0x04, 0x11
        /*001a*/ 	.short	(.L_5 - .L_4)
	.align		4
.L_4:
        /*001c*/ 	.word	index@(triton_poi_fused_add_convolution_mul_neg_threshold_20)
        /*0020*/ 	.word	0x00000000


	//----- nvinfo : EIATTR_MIN_STACK_SIZE
	.align		4
.L_5:
        /*0024*/ 	.byte	0x04, 0x12
        /*0026*/ 	.short	(.L_7 - .L_6)
	.align		4
.L_6:
        /*0028*/ 	.word	index@(triton_poi_fused_add_convolution_mul_neg_threshold_20)
        /*002c*/ 	.word	0x00000000
.L_7:


//--------------------- .nv.info.triton_poi_fused_add_convolution_mul_neg_threshold_20 --------------------------
	.section	.nv.info.triton_poi_fused_add_convolution_mul_neg_threshold_20,"",@"SHT_CUDA_INFO"
	.sectionflags	@""
	.align	4


	//----- nvinfo : EIATTR_CUDA_API_VERSION
	.align		4
        /*0000*/ 	.byte	0x04, 0x37
        /*0002*/ 	.short	(.L_9 - .L_8)
.L_8:
        /*0004*/ 	.word	0x0000007c


	//----- nvinfo : EIATTR_KPARAM_INFO
	.align		4
.L_9:
        /*0008*/ 	.byte	0x04, 0x17
        /*000a*/ 	.short	(.L_11 - .L_10)
.L_10:
        /*000c*/ 	.word	0x00000000
        /*0010*/ 	.short	0x0004
        /*0012*/ 	.short	0x0020
        /*0014*/ 	.byte	0x00, 0xf0, 0x11, 0x00


	//----- nvinfo : EIATTR_KPARAM_INFO
	.align		4
.L_11:
        /*0018*/ 	.byte	0x04, 0x17
        /*001a*/ 	.short	(.L_13 - .L_12)
.L_12:
        /*001c*/ 	.word	0x00000000
        /*0020*/ 	.short	0x0003
        /*0022*/ 	.short	0x0018
        /*0024*/ 	.byte	0x00, 0xf4, 0x21, 0x00


	//----- nvinfo : EIATTR_KPARAM_INFO
	.align		4
.L_13:
        /*0028*/ 	.byte	0x04, 0x17
        /*002a*/ 	.short	(.L_15 - .L_14)
.L_14:
        /*002c*/ 	.word	0x00000000
        /*0030*/ 	.short	0x0002
        /*0032*/ 	.short	0x0010
        /*0034*/ 	.byte	0x00, 0xf4, 0x21, 0x00


	//----- nvinfo : EIATTR_KPARAM_INFO
	.align		4
.L_15:
        /*0038*/ 	.byte	0x04, 0x17
        /*003a*/ 	.short	(.L_17 - .L_16)
.L_16:
        /*003c*/ 	.word	0x00000000
        /*0040*/ 	.short	0x0001
        /*0042*/ 	.short	0x0008
        /*0044*/ 	.byte	0x00, 0xf4, 0x21, 0x00


	//----- nvinfo : EIATTR_KPARAM_INFO
	.align		4
.L_17:
        /*0048*/ 	.byte	0x04, 0x17
        /*004a*/ 	.short	(.L_19 - .L_18)
.L_18:
        /*004c*/ 	.word	0x00000000
        /*0050*/ 	.short	0x0000
        /*0052*/ 	.short	0x0000
        /*0054*/ 	.byte	0x00, 0xf4, 0x21, 0x00


	//----- nvinfo : EIATTR_SPARSE_MMA_MASK
	.align		4
.L_19:
        /*0058*/ 	.byte	0x03, 0x50
        /*005a*/ 	.short	0x0000


	//----- nvinfo : EIATTR_MAXREG_COUNT
	.align		4
        /*005c*/ 	.byte	0x03, 0x1b
        /*005e*/ 	.short	0x00ff


	//----- nvinfo : EIATTR_EXIT_INSTR_OFFSETS
	.align		4
        /*0060*/ 	.byte	0x04, 0x1c
        /*0062*/ 	.short	(.L_21 - .L_20)


	//   ....[0]....
.L_20:
        /*0064*/ 	.word	0x00000350


	//   ....[1]....
        /*0068*/ 	.word	0x00000370


	//----- nvinfo : EIATTR_REQNTID
	.align		4
.L_21:
        /*006c*/ 	.byte	0x04, 0x10
        /*006e*/ 	.short	(.L_23 - .L_22)
.L_22:
        /*0070*/ 	.word	0x00000080
        /*0074*/ 	.word	0x00000001
        /*0078*/ 	.word	0x00000001


	//----- nvinfo : EIATTR_CBANK_PARAM_SIZE
	.align		4
.L_23:
        /*007c*/ 	.byte	0x03, 0x19
        /*007e*/ 	.short	0x0024


	//----- nvinfo : EIATTR_PARAM_CBANK
	.align		4
        /*0080*/ 	.byte	0x04, 0x0a
        /*0082*/ 	.short	(.L_25 - .L_24)
	.align		4
.L_24:
        /*0084*/ 	.word	index@(.nv.constant0.triton_poi_fused_add_convolution_mul_neg_threshold_20)
        /*0088*/ 	.short	0x0210
        /*008a*/ 	.short	0x0024


	//----- nvinfo : EIATTR_SW_WAR
	.align		4
.L_25:
        /*008c*/ 	.byte	0x04, 0x36
        /*008e*/ 	.short	(.L_27 - .L_26)
.L_26:
        /*0090*/ 	.word	0x00000008
.L_27:


//--------------------- .nv.callgraph             --------------------------
	.section	.nv.callgraph,"",@"SHT_CUDA_CALLGRAPH"
	.align	4
	.sectionentsize	8
	.align		4
        /*0000*/ 	.word	0x00000000
	.align		4
        /*0004*/ 	.word	0xffffffff
	.align		4
        /*0008*/ 	.word	0x00000000
	.align		4
        /*000c*/ 	.word	0xfffffffe
	.align		4
        /*0010*/ 	.word	0x00000000
	.align		4
        /*0014*/ 	.word	0xfffffffd
	.align		4
        /*0018*/ 	.word	0x00000000
	.align		4
        /*001c*/ 	.word	0xfffffffc


//--------------------- .text.triton_poi_fused_add_convolution_mul_neg_threshold_20 --------------------------
	.section	.text.triton_poi_fused_add_convolution_mul_neg_threshold_20,"ax",@progbits
	.align	128
        .global         triton_poi_fused_add_convolution_mul_neg_threshold_20
        .type           triton_poi_fused_add_convolution_mul_neg_threshold_20,@function
        .size           triton_poi_fused_add_convolution_mul_neg_threshold_20,(.L_x_1 - triton_poi_fused_add_convolution_mul_neg_threshold_20)
        .other          triton_poi_fused_add_convolution_mul_neg_threshold_20,@"STO_CUDA_ENTRY STV_DEFAULT"
triton_poi_fused_add_convolution_mul_neg_threshold_20:
.text.triton_poi_fused_add_convolution_mul_neg_threshold_20:
[----:B------:R-:W0:Y:S02]  /*0000*/  LDC R1, c[0x0][0x28] ;  /* 0x00000a00ff017b82 */ /* 0x000e240000000800 */
[----:B------:R-:W1:Y:S01]  /*0010*/  S2R R0, SR_TID.X ;  /* 0x0000000000007919 */ /* 0x000e620000002100 */
[----:B------:R-:W2:Y:S01]  /*0020*/  LDC.64 R4, c[0x0][0x218] ;  /* 0x00008600ff047b82 */ /* 0x000ea20000000a00 */
[----:B------:R-:W-:Y:S01]  /*0030*/  CS2R R8, SRZ ;  /* 0x0000000000087805 */ /* 0x000fe2000001ff00 */
[----:B------:R-:W-:Y:S01]  /*0040*/  ULDC.64 UR4, c[0x0][0x208] ;  /* 0x0000820000047ab9 */ /* 0x000fe20000000a00 */
[----:B------:R-:W3:Y:S05]  /*0050*/  S2R R7, SR_CTAID.X ;  /* 0x0000000000077919 */ /* 0x000eea0000002500 */
[----:B------:R-:W4:Y:S01]  /*0060*/  LDC.64 R2, c[0x0][0x210] ;  /* 0x00008400ff027b82 */ /* 0x000f220000000a00 */
[----:B------:R-:W-:Y:S01]  /*0070*/  IMAD.MOV.U32 R10, RZ, RZ, 0x3e4ccccd ;  /* 0x3e4ccccdff0a7424 */ /* 0x000fe200078e00ff */
[----:B------:R-:W-:Y:S01]  /*0080*/  ULDC.64 UR6, c[0x0][0x220] ;  /* 0x0000880000067ab9 */ /* 0x000fe20000000a00 */
[----:B------:R-:W-:Y:S01]  /*0090*/  ULDC.64 UR8, c[0x0][0x228] ;  /* 0x00008a0000087ab9 */ /* 0x000fe20000000a00 */
[----:B-1----:R-:W-:Y:S01]  /*00a0*/  IMAD.SHL.U32 R0, R0, 0x2, RZ ;  /* 0x0000000200007824 */ /* 0x002fe200078e00ff */
[----:B---3--:R-:W-:-:S04]  /*00b0*/  SHF.R.S32.HI R6, RZ, 0x17, R7 ;  /* 0x00000017ff067819 */ /* 0x008fc80000011407 */
[----:B------:R-:W-:-:S05]  /*00c0*/  LOP3.LUT R0, R0, 0xfe, RZ, 0xc0, !PT ;  /* 0x000000fe00007812 */ /* 0x000fca00078ec0ff */
[----:B------:R-:W-:Y:S01]  /*00d0*/  IMAD R0, R7, 0x100, R0 ;  /* 0x0000010007007824 */ /* 0x000fe200078e0200 */
[----:B------:R-:W-:-:S03]  /*00e0*/  SGXT R7, R6, 0x1 ;  /* 0x000000010607781a */ /* 0x000fc60000000200 */
[C---:B----4-:R-:W-:Y:S01]  /*00f0*/  IMAD.WIDE R2, R0.reuse, 0x4, R2 ;  /* 0x0000000400027825 */ /* 0x050fe200078e0202 */
[----:B------:R-:W-:Y:S02]  /*0100*/  LEA.HI R7, R7, R0, RZ, 0x6 ;  /* 0x0000000007077211 */ /* 0x000fe400078f30ff */
[----:B------:R-:W-:Y:S02]  /*0110*/  ISETP.GE.AND P0, PT, R0, 0x100, PT ;  /* 0x000001000000780c */ /* 0x000fe40003f06270 */
[----:B------:R-:W-:-:S05]  /*0120*/  LOP3.LUT R7, R7, 0xffffffc0, RZ, 0xc0, !PT ;  /* 0xffffffc007077812 */ /* 0x000fca00078ec0ff */
[----:B------:R-:W-:-:S04]  /*0130*/  IMAD.IADD R7, R0, 0x1, -R7 ;  /* 0x0000000100077824 */ /* 0x000fc800078e0a07 */
[----:B--2---:R-:W-:Y:S01]  /*0140*/  IMAD.WIDE R4, R7, 0x4, R4 ;  /* 0x0000000407047825 */ /* 0x004fe200078e0204 */
[----:B------:R-:W-:-:S04]  /*0150*/  CS2R R6, SRZ ;  /* 0x0000000000067805 */ /* 0x000fc8000001ff00 */
[----:B------:R1:W2:Y:S04]  /*0160*/  @!P0 LDG.E.EL.64 R8, desc[UR4][R4.64] ;  /* 0x0000000404088981 */ /* 0x0002a8000c2e1b00 */
[----:B------:R-:W2:Y:S01]  /*0170*/  @!P0 LDG.E.64 R6, desc[UR4][R2.64] ;  /* 0x0000000402068981 */ /* 0x000ea2000c1e1b00 */
[----:B-1----:R-:W-:Y:S01]  /*0180*/  IADD3 R4, P3, R0, UR6, RZ ;  /* 0x0000000600047c10 */ /* 0x002fe2000ff7e0ff */
[----:B--2---:R-:W-:Y:S01]  /*0190*/  FADD R6, R8, R6 ;  /* 0x0000000608067221 */ /* 0x004fe20000000000 */
[----:B------:R-:W-:-:S03]  /*01a0*/  FADD R7, R9, R7 ;  /* 0x0000000709077221 */ /* 0x000fc60000000000 */
[-C--:B------:R-:W-:Y:S01]  /*01b0*/  FFMA R6, R6, R10.reuse, 0.5 ;  /* 0x3f00000006067423 */ /* 0x080fe2000000000a */
[----:B------:R-:W-:-:S03]  /*01c0*/  FFMA R7, R7, R10, 0.5 ;  /* 0x3f00000007077423 */ /* 0x000fc6000000000a */
[----:B------:R-:W-:Y:S01]  /*01d0*/  FADD R6, RZ, -R6 ;  /* 0x80000006ff067221 */ /* 0x000fe20000000000 */
[----:B------:R-:W-:-:S04]  /*01e0*/  FADD R7, RZ, -R7 ;  /* 0x80000007ff077221 */ /* 0x000fc80000000000 */
[----:B------:R-:W-:Y:S01]  /*01f0*/  FSETP.GTU.AND P1, PT, R6, -1, PT ;  /* 0xbf8000000600780b */ /* 0x000fe20003f2c000 */
[----:B------:R-:W-:Y:S01]  /*0200*/  FADD R6, RZ, -R6 ;  /* 0x80000006ff067221 */ /* 0x000fe20000000000 */
[----:B------:R-:W-:Y:S01]  /*0210*/  FADD R5, RZ, -R7 ;  /* 0x80000007ff057221 */ /* 0x000fe20000000000 */
[----:B------:R-:W-:Y:S02]  /*0220*/  FSETP.GTU.AND P2, PT, R7, -1, PT ;  /* 0xbf8000000700780b */ /* 0x000fe40003f4c000 */
[----:B------:R-:W-:Y:S02]  /*0230*/  SHF.R.S32.HI R7, RZ, 0x1f, R0 ;  /* 0x0000001fff077819 */ /* 0x000fe40000011400 */
[----:B------:R-:W-:Y:S02]  /*0240*/  FSEL R10, R6, 1, P1 ;  /* 0x3f800000060a7808 */ /* 0x000fe40000800000 */
[----:B------:R-:W-:Y:S02]  /*0250*/  FSEL R12, R5, 1, P2 ;  /* 0x3f800000050c7808 */ /* 0x000fe40001000000 */
[----:B------:R-:W-:-:S02]  /*0260*/  FSETP.GTU.AND P5, PT, R10, RZ, PT ;  /* 0x000000ff0a00720b */ /* 0x000fc40003fac000 */
[----:B------:R-:W-:Y:S02]  /*0270*/  FSETP.GTU.AND P4, PT, R12, RZ, PT ;  /* 0x000000ff0c00720b */ /* 0x000fe40003f8c000 */
[----:B------:R-:W-:Y:S02]  /*0280*/  IADD3.X R5, R7, UR7, RZ, P3, !PT ;  /* 0x0000000707057c10 */ /* 0x000fe40009ffe4ff */
[----:B------:R-:W-:Y:S02]  /*0290*/  IADD3 R6, P3, R0, UR8, RZ ;  /* 0x0000000800067c10 */ /* 0x000fe4000ff7e0ff */
[----:B------:R-:W-:Y:S02]  /*02a0*/  SEL R0, RZ, 0x1, P1 ;  /* 0x00000001ff007807 */ /* 0x000fe40000800000 */
[----:B------:R-:W-:Y:S02]  /*02b0*/  SEL R9, RZ, 0x100, P2 ;  /* 0x00000100ff097807 */ /* 0x000fe40001000000 */
[----:B------:R-:W-:-:S02]  /*02c0*/  SEL R8, RZ, 0x1, P5 ;  /* 0x00000001ff087807 */ /* 0x000fc40002800000 */
[----:B------:R-:W-:Y:S01]  /*02d0*/  SEL R11, RZ, 0x100, P4 ;  /* 0x00000100ff0b7807 */ /* 0x000fe20002000000 */
[----:B------:R-:W-:Y:S01]  /*02e0*/  IMAD.IADD R9, R0, 0x1, R9 ;  /* 0x0000000100097824 */ /* 0x000fe200078e0209 */
[----:B------:R-:W-:-:S03]  /*02f0*/  IADD3.X R7, R7, UR9, RZ, P3, !PT ;  /* 0x0000000907077c10 */ /* 0x000fc60009ffe4ff */
[----:B------:R-:W-:Y:S01]  /*0300*/  IMAD.IADD R11, R8, 0x1, R11 ;  /* 0x00000001080b7824 */ /* 0x000fe200078e020b */
[----:B------:R1:W-:Y:S01]  /*0310*/  @!P0 STG.E.U16 desc[UR4][R4.64], R9 ;  /* 0x0000000904008986 */ /* 0x0003e2000c101504 */
[----:B------:R-:W-:-:S03]  /*0320*/  SEL R14, R10, RZ, P5 ;  /* 0x000000ff0a0e7207 */ /* 0x000fc60002800000 */
[----:B------:R1:W-:Y:S01]  /*0330*/  @!P0 STG.E.U16 desc[UR4][R6.64], R11 ;  /* 0x0000000b06008986 */ /* 0x0003e2000c101504 */
[----:B------:R-:W-:Y:S01]  /*0340*/  SEL R15, R12, RZ, P4 ;  /* 0x000000ff0c0f7207 */ /* 0x000fe20002000000 */
[----:B------:R-:W-:Y:S06]  /*0350*/  @P0 EXIT ;  /* 0x000000000000094d */ /* 0x000fec0003800000 */
[----:B------:R-:W-:Y:S01]  /*0360*/  STG.E.64 desc[UR4][R2.64], R14 ;  /* 0x0000000e02007986 */ /* 0x000fe2000c101b04 */
[----:B------:R-:W-:Y:S05]  /*0370*/  EXIT ;  /* 0x000000000000794d */ /* 0x000fea0003800000 */
.L_x_0:
[----:B------:R-:W-:-:S00]  /*0380*/  BRA `(.L_x_0) ;  /* 0xfffffffc00fc7947 */ /* 0x000fc0000383ffff */
[----:B------:R-:W-:-:S00]  /*0390*/  NOP ;  /* 0x0000000000007918 */ /* 0x000fc00000000000 */
        /* <DEDUP_REMOVED lines=14> */
.L_x_1:


//--------------------- .nv.constant0.triton_poi_fused_add_convolution_mul_neg_threshold_20 --------------------------
	.section	.nv.constant0.triton_poi_fused_add_convolution_mul_neg_threshold_20,"a",@progbits
	.sectionflags	@""
	.align	4
.nv.constant0.triton_poi_fused_add_convolution_mul_neg_threshold_20:
	.zero		564
